//
// Generated by NVIDIA NVVM Compiler
//
// Compiler Build ID: CL-36424714
// Cuda compilation tools, release 13.0, V13.0.88
// Based on NVVM 20.0.0
//

.version 9.0
.target sm_100
.address_size 64

	// .globl	_Z5convoPfS_ii
.global .align 4 .b8 precalc_xorwow_matrix[102400];
.global .align 4 .b8 precalc_xorwow_offset_matrix[102400];
.global .align 4 .b8 mrg32k3aM1[2304];
.global .align 4 .b8 mrg32k3aM2[2304];
.global .align 4 .b8 mrg32k3aM1SubSeq[2016];
.global .align 4 .b8 mrg32k3aM2SubSeq[2016];
.global .align 4 .b8 mrg32k3aM1Seq[2304];
.global .align 4 .b8 mrg32k3aM2Seq[2304];
.const .align 8 .b8 __cr_lgamma_table[72];
.const .align 4 .b8 M[28];
// _ZZ5convoPfS_iiE4N_ds has been demoted

.visible .entry _Z5convoPfS_ii(
	.param .u64 .ptr .align 1 _Z5convoPfS_ii_param_0,
	.param .u64 .ptr .align 1 _Z5convoPfS_ii_param_1,
	.param .u32 _Z5convoPfS_ii_param_2,
	.param .u32 _Z5convoPfS_ii_param_3
)
{
	.reg .b32 	%r<8>;
	.reg .b32 	%f<2>;
	.reg .b64 	%rd<5>;
	// demoted variable
	.shared .align 4 .b8 _ZZ5convoPfS_iiE4N_ds[28];
	ld.param.u64 	%rd1, [_Z5convoPfS_ii_param_0];
	cvta.to.global.u64 	%rd2, %rd1;
	mov.u32 	%r1, %ctaid.x;
	mov.u32 	%r2, %ntid.x;
	mov.u32 	%r3, %tid.x;
	mad.lo.s32 	%r4, %r1, %r2, %r3;
	mul.wide.s32 	%rd3, %r4, 4;
	add.s64 	%rd4, %rd2, %rd3;
	ld.global.f32 	%f1, [%rd4];
	shl.b32 	%r5, %r3, 2;
	mov.u32 	%r6, _ZZ5convoPfS_iiE4N_ds;
	add.s32 	%r7, %r6, %r5;
	st.shared.f32 	[%r7], %f1;
	bar.sync 	0;
	ret;

}


// ===== COMPILED SASS (sm_100) =====

	.target	sm_100

	.elftype	@"ET_EXEC"


//--------------------- .note.nv.tkinfo           --------------------------
	.section	.note.nv.tkinfo,"",@"SHT_NOTE"
	.sectionflags	@"SHF_NOTE_NV_TKINFO"
	.tkinfo
        /*0018*/ 	.word	0x00000002
        /*0030*/ 	.string	""
        /*0030*/ 	.string	"ptxas"
        /*0030*/ 	.string	"Cuda compilation tools, release 13.0, V13.0.88"
        /*0030*/ 	.string	"Build cuda_13.0.r13.0/compiler.36424714_0"
        /*0030*/ 	.string	"-arch sm_100 -m 64 "



//--------------------- .note.nv.cuinfo           --------------------------
	.section	.note.nv.cuinfo,"",@"SHT_NOTE"
	.sectionflags	@"SHF_NOTE_NV_CUINFO"
        /*0018*/ 	.short	0x0002
        /*001a*/ 	.short	0x0064
        /*001c*/ 	.short	0x0082
	.zero		2


//--------------------- .nv.info                  --------------------------
	.section	.nv.info,"",@"SHT_CUDA_INFO"
	.align	4


	//----- nvinfo : EIATTR_REGCOUNT
	.align		4
        /*0000*/ 	.byte	0x04, 0x2f
        /*0002*/ 	.short	(.L_11 - .L_10)
	.align		4
.L_10:
        /*0004*/ 	.word	index@(_Z5convoPfS_ii)
        /*0008*/ 	.word	0x00000008


	//----- nvinfo : EIATTR_FRAME_SIZE
	.align		4
.L_11:
        /*000c*/ 	.byte	0x04, 0x11
        /*000e*/ 	.short	(.L_13 - .L_12)
	.align		4
.L_12:
        /*0010*/ 	.word	index@(_Z5convoPfS_ii)
        /*0014*/ 	.word	0x00000000


	//----- nvinfo : EIATTR_MIN_STACK_SIZE
	.align		4
.L_13:
        /*0018*/ 	.byte	0x04, 0x12
        /*001a*/ 	.short	(.L_15 - .L_14)
	.align		4
.L_14:
        /*001c*/ 	.word	index@(_Z5convoPfS_ii)
        /*0020*/ 	.word	0x00000000
.L_15:


//--------------------- .nv.compat                --------------------------
	.section	.nv.compat,"",@"SHT_CUDA_COMPAT_INFO"
	.align	4
        /*0000*/ 	.byte	0x02, 0x09, 0x00, 0x00, 0x02, 0x02, 0x01, 0x00, 0x02, 0x05, 0x05, 0x00, 0x03, 0x07, 0x01, 0x01
        /*0010*/ 	.byte	0x02, 0x03, 0x00, 0x00, 0x02, 0x06, 0x01, 0x00, 0x04, 0x0b, 0x08, 0x00, 0x09, 0x00, 0x00, 0x00
        /*0020*/ 	.byte	0x00, 0x00, 0x00, 0x00


//--------------------- .nv.info._Z5convoPfS_ii   --------------------------
	.section	.nv.info._Z5convoPfS_ii,"",@"SHT_CUDA_INFO"
	.sectionflags	@""
	.align	4


	//----- nvinfo : EIATTR_CUDA_API_VERSION
	.align		4
        /*0000*/ 	.byte	0x04, 0x37
        /*0002*/ 	.short	(.L_17 - .L_16)
.L_16:
        /*0004*/ 	.word	0x00000082


	//----- nvinfo : EIATTR_KPARAM_INFO
	.align		4
.L_17:
        /*0008*/ 	.byte	0x04, 0x17
        /*000a*/ 	.short	(.L_19 - .L_18)
.L_18:
        /*000c*/ 	.word	0x00000000
        /*0010*/ 	.short	0x0003
        /*0012*/ 	.short	0x0014
        /*0014*/ 	.byte	0x00, 0xf0, 0x11, 0x00


	//----- nvinfo : EIATTR_KPARAM_INFO
	.align		4
.L_19:
        /*0018*/ 	.byte	0x04, 0x17
        /*001a*/ 	.short	(.L_21 - .L_20)
.L_20:
        /*001c*/ 	.word	0x00000000
        /*0020*/ 	.short	0x0002
        /*0022*/ 	.short	0x0010
        /*0024*/ 	.byte	0x00, 0xf0, 0x11, 0x00


	//----- nvinfo : EIATTR_KPARAM_INFO
	.align		4
.L_21:
        /*0028*/ 	.byte	0x04, 0x17
        /*002a*/ 	.short	(.L_23 - .L_22)
.L_22:
        /*002c*/ 	.word	0x00000000
        /*0030*/ 	.short	0x0001
        /*0032*/ 	.short	0x0008
        /*0034*/ 	.byte	0x00, 0xf5, 0x21, 0x00


	//----- nvinfo : EIATTR_KPARAM_INFO
	.align		4
.L_23:
        /*0038*/ 	.byte	0x04, 0x17
        /*003a*/ 	.short	(.L_25 - .L_24)
.L_24:
        /*003c*/ 	.word	0x00000000
        /*0040*/ 	.short	0x0000
        /*0042*/ 	.short	0x0000
        /*0044*/ 	.byte	0x00, 0xf5, 0x21, 0x00


	//----- nvinfo : EIATTR_SPARSE_MMA_MASK
	.align		4
.L_25:
        /*0048*/ 	.byte	0x03, 0x50
        /*004a*/ 	.short	0x0000


	//----- nvinfo : EIATTR_MAXREG_COUNT
	.align		4
        /*004c*/ 	.byte	0x03, 0x1b
        /*004e*/ 	.short	0x00ff


	//----- nvinfo : EIATTR_NUM_BARRIERS
	.align		4
        /*0050*/ 	.byte	0x02, 0x4c
        /*0052*/ 	.byte	0x01
	.zero		1


	//----- nvinfo : EIATTR_MERCURY_ISA_VERSION
	.align		4
        /*0054*/ 	.byte	0x03, 0x5f
        /*0056*/ 	.short	0x0101


	//----- nvinfo : EIATTR_VRC_CTA_INIT_COUNT
	.align		4
        /*0058*/ 	.byte	0x02, 0x4a
	.zero		1
	.zero		1


	//----- nvinfo : EIATTR_EXIT_INSTR_OFFSETS
	.align		4
        /*005c*/ 	.byte	0x04, 0x1c
        /*005e*/ 	.short	(.L_27 - .L_26)


	//   ....[0]....
.L_26:
        /*0060*/ 	.word	0x000000f0


	//----- nvinfo : EIATTR_CBANK_PARAM_SIZE
	.align		4
.L_27:
        /*0064*/ 	.byte	0x03, 0x19
        /*0066*/ 	.short	0x0018


	//----- nvinfo : EIATTR_PARAM_CBANK
	.align		4
        /*0068*/ 	.byte	0x04, 0x0a
        /*006a*/ 	.short	(.L_29 - .L_28)
	.align		4
.L_28:
        /*006c*/ 	.word	index@(.nv.constant0._Z5convoPfS_ii)
        /*0070*/ 	.short	0x0380
        /*0072*/ 	.short	0x0018


	//----- nvinfo : EIATTR_SW_WAR
	.align		4
.L_29:
        /*0074*/ 	.byte	0x04, 0x36
        /*0076*/ 	.short	(.L_31 - .L_30)
.L_30:
        /*0078*/ 	.word	0x00000008
.L_31:


//--------------------- .nv.callgraph             --------------------------
	.section	.nv.callgraph,"",@"SHT_CUDA_CALLGRAPH"
	.align	4
	.sectionentsize	8
	.align		4
        /*0000*/ 	.word	0x00000000
	.align		4
        /*0004*/ 	.word	0xffffffff
	.align		4
        /*0008*/ 	.word	0x00000000
	.align		4
        /*000c*/ 	.word	0xfffffffe
	.align		4
        /*0010*/ 	.word	0x00000000
	.align		4
        /*0014*/ 	.word	0xfffffffd
	.align		4
        /*0018*/ 	.word	0x00000000
	.align		4
        /*001c*/ 	.word	0xfffffffc


//--------------------- .nv.constant4             --------------------------
	.section	.nv.constant4,"a",@progbits
	.align	8
	.align		8
.nv.constant4:
        /*0000*/ 	.dword	precalc_xorwow_matrix
	.align		8
        /*0008*/ 	.dword	precalc_xorwow_offset_matrix
	.align		8
        /*0010*/ 	.dword	mrg32k3aM1
	.align		8
        /*0018*/ 	.dword	mrg32k3aM2
	.align		8
        /*0020*/ 	.dword	mrg32k3aM1SubSeq
	.align		8
        /*0028*/ 	.dword	mrg32k3aM2SubSeq
	.align		8
        /*0030*/ 	.dword	mrg32k3aM1Seq
	.align		8
        /*0038*/ 	.dword	mrg32k3aM2Seq


//--------------------- .nv.constant3             --------------------------
	.section	.nv.constant3,"a",@progbits
	.align	8
.nv.constant3:
	.type		__cr_lgamma_table,@object
	.size		__cr_lgamma_table,(M - __cr_lgamma_table)
__cr_lgamma_table:
        /*0000*/ 	.byte	0x00, 0x00, 0x00, 0x00, 0x00, 0x00, 0x00, 0x00, 0x00, 0x00, 0x00, 0x00, 0x00, 0x00, 0x00, 0x00
        /*0010*/ 	.byte	0xef, 0x39, 0xfa, 0xfe, 0x42, 0x2e, 0xe6, 0x3f, 0x02, 0x20, 0x2a, 0xfa, 0x0b, 0xab, 0xfc, 0x3f
        /*0020*/ 	.byte	0xf9, 0x2c, 0x92, 0x7c, 0xa7, 0x6c, 0x09, 0x40, 0xc9, 0x79, 0x44, 0x3c, 0x64, 0x26, 0x13, 0x40
        /*0030*/ 	.byte	0xca, 0x01, 0xcf, 0x3a, 0x27, 0x51, 0x1a, 0x40, 0x30, 0xcc, 0x2d, 0xf3, 0xe1, 0x0c, 0x21, 0x40
        /*0040*/ 	.byte	0x0d, 0xb7, 0xfc, 0x82, 0x8e, 0x35, 0x25, 0x40
	.type		M,@object
	.size		M,(.L_9 - M)
M:
	.zero		28
.L_9:


//--------------------- .text._Z5convoPfS_ii      --------------------------
	.section	.text._Z5convoPfS_ii,"ax",@progbits
	.align	128
        .global         _Z5convoPfS_ii
        .type           _Z5convoPfS_ii,@function
        .size           _Z5convoPfS_ii,(.L_x_1 - _Z5convoPfS_ii)
        .other          _Z5convoPfS_ii,@"STO_CUDA_ENTRY STV_DEFAULT"
_Z5convoPfS_ii:
.text._Z5convoPfS_ii:
[----:B------:R-:W-:Y:S01]  /*0000*/  LDC R1, c[0x0][0x37c] ;  /* 0x0000df00ff017b82 */ /* 0x000fe20000000800 */
[----:B------:R-:W0:Y:S07]  /*0010*/  S2R R0, SR_TID.X ;  /* 0x0000000000007919 */ /* 0x000e2e0000002100 */
[----:B------:R-:W0:Y:S01]  /*0020*/  S2UR UR6, SR_CTAID.X ;  /* 0x00000000000679c3 */ /* 0x000e220000002500 */
[----:B------:R-:W1:Y:S07]  /*0030*/  LDCU.64 UR4, c[0x0][0x358] ;  /* 0x00006b00ff0477ac */ /* 0x000e6e0008000a00 */
[----:B------:R-:W0:Y:S08]  /*0040*/  LDC R5, c[0x0][0x360] ;  /* 0x0000d800ff057b82 */ /* 0x000e300000000800 */
[----:B------:R-:W2:Y:S01]  /*0050*/  LDC.64 R2, c[0x0][0x380] ;  /* 0x0000e000ff027b82 */ /* 0x000ea20000000a00 */
[----:B0-----:R-:W-:-:S04]  /*0060*/  IMAD R5, R5, UR6, R0 ;  /* 0x0000000605057c24 */ /* 0x001fc8000f8e0200 */
[----:B--2---:R-:W-:-:S06]  /*0070*/  IMAD.WIDE R2, R5, 0x4, R2 ;  /* 0x0000000405027825 */ /* 0x004fcc00078e0202 */
[----:B-1----:R-:W2:Y:S01]  /*0080*/  LDG.E R2, desc[UR4][R2.64] ;  /* 0x0000000402027981 */ /* 0x002ea2000c1e1900 */
[----:B------:R-:W0:Y:S01]  /*0090*/  S2UR UR5, SR_CgaCtaId ;  /* 0x00000000000579c3 */ /* 0x000e220000008800 */
[----:B------:R-:W-:Y:S02]  /*00a0*/  UMOV UR4, 0x400 ;  /* 0x0000040000047882 */ /* 0x000fe40000000000 */
[----:B0-----:R-:W-:-:S06]  /*00b0*/  ULEA UR4, UR5, UR4, 0x18 ;  /* 0x0000000405047291 */ /* 0x001fcc000f8ec0ff */
[----:B------:R-:W-:-:S05]  /*00c0*/  LEA R5, R0, UR4, 0x2 ;  /* 0x0000000400057c11 */ /* 0x000fca000f8e10ff */
[----:B--2---:R-:W-:Y:S01]  /*00d0*/  STS [R5], R2 ;  /* 0x0000000205007388 */ /* 0x004fe20000000800 */
[----:B------:R-:W-:Y:S06]  /*00e0*/  BAR.SYNC.DEFER_BLOCKING 0x0 ;  /* 0x0000000000007b1d */ /* 0x000fec0000010000 */
[----:B------:R-:W-:Y:S05]  /*00f0*/  EXIT ;  /* 0x000000000000794d */ /* 0x000fea0003800000 */
.L_x_0:
[----:B------:R-:W-:-:S00]  /*0100*/  BRA `(.L_x_0) ;  /* 0xfffffffc00fc7947 */ /* 0x000fc0000383ffff */
[----:B------:R-:W-:-:S00]  /*0110*/  NOP ;  /* 0x0000000000007918 */ /* 0x000fc00000000000 */
        /* <DEDUP_REMOVED lines=14> */
.L_x_1:


//--------------------- .nv.global.init           --------------------------
	.section	.nv.global.init,"aw",@progbits
	.align	4
.nv.global.init:
	.type		mrg32k3aM1SubSeq,@object
	.size		mrg32k3aM1SubSeq,(mrg32k3aM2SubSeq - mrg32k3aM1SubSeq)
mrg32k3aM1SubSeq:
        /*0000*/ 	.byte	0x0b, 0xcc, 0xee, 0x04, 0x73, 0x29, 0x8b, 0x6f, 0xf6, 0x53, 0x03, 0xf6, 0x23, 0xf6, 0xea, 0xda
        /* <DEDUP_REMOVED lines=125> */
	.type		mrg32k3aM2SubSeq,@object
	.size		mrg32k3aM2SubSeq,(mrg32k3aM1 - mrg32k3aM2SubSeq)
mrg32k3aM2SubSeq:
        /* <DEDUP_REMOVED lines=126> */
	.type		mrg32k3aM1,@object
	.size		mrg32k3aM1,(mrg32k3aM1Seq - mrg32k3aM1)
mrg32k3aM1:
        /* <DEDUP_REMOVED lines=144> */
	.type		mrg32k3aM1Seq,@object
	.size		mrg32k3aM1Seq,(mrg32k3aM2 - mrg32k3aM1Seq)
mrg32k3aM1Seq:
        /* <DEDUP_REMOVED lines=144> */
	.type		mrg32k3aM2,@object
	.size		mrg32k3aM2,(mrg32k3aM2Seq - mrg32k3aM2)
mrg32k3aM2:
        /* <DEDUP_REMOVED lines=144> */
	.type		mrg32k3aM2Seq,@object
	.size		mrg32k3aM2Seq,(precalc_xorwow_matrix - mrg32k3aM2Seq)
mrg32k3aM2Seq:
        /* <DEDUP_REMOVED lines=144> */
	.type		precalc_xorwow_matrix,@object
	.size		precalc_xorwow_matrix,(precalc_xorwow_offset_matrix - precalc_xorwow_matrix)
precalc_xorwow_matrix:
        /* <DEDUP_REMOVED lines=6400> */
	.type		precalc_xorwow_offset_matrix,@object
	.size		precalc_xorwow_offset_matrix,(.L_1 - precalc_xorwow_offset_matrix)
precalc_xorwow_offset_matrix:
        /* <DEDUP_REMOVED lines=6400> */
.L_1:


//--------------------- .nv.shared._Z5convoPfS_ii --------------------------
	.section	.nv.shared._Z5convoPfS_ii,"aw",@nobits
	.sectionflags	@""
	.align	4
.nv.shared._Z5convoPfS_ii:
	.zero		1052


//--------------------- .nv.shared.reserved.0     --------------------------
	.section	.nv.shared.reserved.0,"aw",@nobits
	.weak		__nv_reservedSMEM_offset_0_alias
	.size		__nv_reservedSMEM_offset_0_alias, 0, 64
	.other		__nv_reservedSMEM_offset_0_alias,@"STO_CUDA_RESERVED_SHARED STV_DEFAULT"
__nv_reservedSMEM_offset_0_alias:
	.zero		0
	.zero		64


//--------------------- .nv.constant0._Z5convoPfS_ii --------------------------
	.section	.nv.constant0._Z5convoPfS_ii,"a",@progbits
	.sectionflags	@""
	.align	4
.nv.constant0._Z5convoPfS_ii:
	.zero		920


//--------------------- SYMBOLS --------------------------

	.type		.nv.reservedSmem.offset0,@object
	.size		.nv.reservedSmem.offset0,0x4
	.type		.nv.reservedSmem.cap,@object
	.size		.nv.reservedSmem.cap,0x4
